//
// Generated by NVIDIA NVVM Compiler
//
// Compiler Build ID: CL-36424714
// Cuda compilation tools, release 13.0, V13.0.88
// Based on NVVM 20.0.0
//

.version 9.0
.target sm_100
.address_size 64

	// .globl	_Z12invert_imagePhS_i

.visible .entry _Z12invert_imagePhS_i(
	.param .u64 .ptr .align 1 _Z12invert_imagePhS_i_param_0,
	.param .u64 .ptr .align 1 _Z12invert_imagePhS_i_param_1,
	.param .u32 _Z12invert_imagePhS_i_param_2
)
{
	.reg .pred 	%p<2>;
	.reg .b16 	%rs<3>;
	.reg .b32 	%r<6>;
	.reg .b64 	%rd<8>;

	ld.param.u64 	%rd1, [_Z12invert_imagePhS_i_param_0];
	ld.param.u64 	%rd2, [_Z12invert_imagePhS_i_param_1];
	ld.param.u32 	%r2, [_Z12invert_imagePhS_i_param_2];
	mov.u32 	%r3, %tid.x;
	mov.u32 	%r4, %ntid.x;
	mov.u32 	%r5, %ctaid.x;
	mad.lo.s32 	%r1, %r4, %r5, %r3;
	setp.ge.s32 	%p1, %r1, %r2;
	@%p1 bra 	$L__BB0_2;
	cvta.to.global.u64 	%rd3, %rd1;
	cvta.to.global.u64 	%rd4, %rd2;
	cvt.s64.s32 	%rd5, %r1;
	add.s64 	%rd6, %rd3, %rd5;
	ld.global.u8 	%rs1, [%rd6];
	not.b16 	%rs2, %rs1;
	add.s64 	%rd7, %rd4, %rd5;
	st.global.u8 	[%rd7], %rs2;
$L__BB0_2:
	ret;

}


// ===== COMPILED SASS (sm_100) =====

	.target	sm_100

	.elftype	@"ET_EXEC"


//--------------------- .note.nv.tkinfo           --------------------------
	.section	.note.nv.tkinfo,"",@"SHT_NOTE"
	.sectionflags	@"SHF_NOTE_NV_TKINFO"
	.tkinfo
        /*0018*/ 	.word	0x00000002
        /*0030*/ 	.string	""
        /*0030*/ 	.string	"ptxas"
        /*0030*/ 	.string	"Cuda compilation tools, release 13.0, V13.0.88"
        /*0030*/ 	.string	"Build cuda_13.0.r13.0/compiler.36424714_0"
        /*0030*/ 	.string	"-arch sm_100 -m 64 "



//--------------------- .note.nv.cuinfo           --------------------------
	.section	.note.nv.cuinfo,"",@"SHT_NOTE"
	.sectionflags	@"SHF_NOTE_NV_CUINFO"
        /*0018*/ 	.short	0x0002
        /*001a*/ 	.short	0x0064
        /*001c*/ 	.short	0x0082
	.zero		2


//--------------------- .nv.info                  --------------------------
	.section	.nv.info,"",@"SHT_CUDA_INFO"
	.align	4


	//----- nvinfo : EIATTR_REGCOUNT
	.align		4
        /*0000*/ 	.byte	0x04, 0x2f
        /*0002*/ 	.short	(.L_1 - .L_0)
	.align		4
.L_0:
        /*0004*/ 	.word	index@(_Z12invert_imagePhS_i)
        /*0008*/ 	.word	0x0000000a


	//----- nvinfo : EIATTR_FRAME_SIZE
	.align		4
.L_1:
        /*000c*/ 	.byte	0x04, 0x11
        /*000e*/ 	.short	(.L_3 - .L_2)
	.align		4
.L_2:
        /*0010*/ 	.word	index@(_Z12invert_imagePhS_i)
        /*0014*/ 	.word	0x00000000


	//----- nvinfo : EIATTR_MIN_STACK_SIZE
	.align		4
.L_3:
        /*0018*/ 	.byte	0x04, 0x12
        /*001a*/ 	.short	(.L_5 - .L_4)
	.align		4
.L_4:
        /*001c*/ 	.word	index@(_Z12invert_imagePhS_i)
        /*0020*/ 	.word	0x00000000
.L_5:


//--------------------- .nv.compat                --------------------------
	.section	.nv.compat,"",@"SHT_CUDA_COMPAT_INFO"
	.align	4
        /*0000*/ 	.byte	0x02, 0x09, 0x00, 0x00, 0x02, 0x02, 0x01, 0x00, 0x02, 0x05, 0x05, 0x00, 0x03, 0x07, 0x01, 0x01
        /*0010*/ 	.byte	0x02, 0x03, 0x00, 0x00, 0x02, 0x06, 0x01, 0x00, 0x04, 0x0b, 0x08, 0x00, 0x09, 0x00, 0x00, 0x00
        /*0020*/ 	.byte	0x00, 0x00, 0x00, 0x00


//--------------------- .nv.info._Z12invert_imagePhS_i --------------------------
	.section	.nv.info._Z12invert_imagePhS_i,"",@"SHT_CUDA_INFO"
	.sectionflags	@""
	.align	4


	//----- nvinfo : EIATTR_CUDA_API_VERSION
	.align		4
        /*0000*/ 	.byte	0x04, 0x37
        /*0002*/ 	.short	(.L_7 - .L_6)
.L_6:
        /*0004*/ 	.word	0x00000082


	//----- nvinfo : EIATTR_KPARAM_INFO
	.align		4
.L_7:
        /*0008*/ 	.byte	0x04, 0x17
        /*000a*/ 	.short	(.L_9 - .L_8)
.L_8:
        /*000c*/ 	.word	0x00000000
        /*0010*/ 	.short	0x0002
        /*0012*/ 	.short	0x0010
        /*0014*/ 	.byte	0x00, 0xf0, 0x11, 0x00


	//----- nvinfo : EIATTR_KPARAM_INFO
	.align		4
.L_9:
        /*0018*/ 	.byte	0x04, 0x17
        /*001a*/ 	.short	(.L_11 - .L_10)
.L_10:
        /*001c*/ 	.word	0x00000000
        /*0020*/ 	.short	0x0001
        /*0022*/ 	.short	0x0008
        /*0024*/ 	.byte	0x00, 0xf5, 0x21, 0x00


	//----- nvinfo : EIATTR_KPARAM_INFO
	.align		4
.L_11:
        /*0028*/ 	.byte	0x04, 0x17
        /*002a*/ 	.short	(.L_13 - .L_12)
.L_12:
        /*002c*/ 	.word	0x00000000
        /*0030*/ 	.short	0x0000
        /*0032*/ 	.short	0x0000
        /*0034*/ 	.byte	0x00, 0xf5, 0x21, 0x00


	//----- nvinfo : EIATTR_SPARSE_MMA_MASK
	.align		4
.L_13:
        /*0038*/ 	.byte	0x03, 0x50
        /*003a*/ 	.short	0x0000


	//----- nvinfo : EIATTR_MAXREG_COUNT
	.align		4
        /*003c*/ 	.byte	0x03, 0x1b
        /*003e*/ 	.short	0x00ff


	//----- nvinfo : EIATTR_MERCURY_ISA_VERSION
	.align		4
        /*0040*/ 	.byte	0x03, 0x5f
        /*0042*/ 	.short	0x0101


	//----- nvinfo : EIATTR_VRC_CTA_INIT_COUNT
	.align		4
        /*0044*/ 	.byte	0x02, 0x4a
	.zero		1
	.zero		1


	//----- nvinfo : EIATTR_EXIT_INSTR_OFFSETS
	.align		4
        /*0048*/ 	.byte	0x04, 0x1c
        /*004a*/ 	.short	(.L_15 - .L_14)


	//   ....[0]....
.L_14:
        /*004c*/ 	.word	0x00000070


	//   ....[1]....
        /*0050*/ 	.word	0x00000120


	//----- nvinfo : EIATTR_CBANK_PARAM_SIZE
	.align		4
.L_15:
        /*0054*/ 	.byte	0x03, 0x19
        /*0056*/ 	.short	0x0014


	//----- nvinfo : EIATTR_PARAM_CBANK
	.align		4
        /*0058*/ 	.byte	0x04, 0x0a
        /*005a*/ 	.short	(.L_17 - .L_16)
	.align		4
.L_16:
        /*005c*/ 	.word	index@(.nv.constant0._Z12invert_imagePhS_i)
        /*0060*/ 	.short	0x0380
        /*0062*/ 	.short	0x0014


	//----- nvinfo : EIATTR_SW_WAR
	.align		4
.L_17:
        /*0064*/ 	.byte	0x04, 0x36
        /*0066*/ 	.short	(.L_19 - .L_18)
.L_18:
        /*0068*/ 	.word	0x00000008
.L_19:


//--------------------- .nv.callgraph             --------------------------
	.section	.nv.callgraph,"",@"SHT_CUDA_CALLGRAPH"
	.align	4
	.sectionentsize	8
	.align		4
        /*0000*/ 	.word	0x00000000
	.align		4
        /*0004*/ 	.word	0xffffffff
	.align		4
        /*0008*/ 	.word	0x00000000
	.align		4
        /*000c*/ 	.word	0xfffffffe
	.align		4
        /*0010*/ 	.word	0x00000000
	.align		4
        /*0014*/ 	.word	0xfffffffd
	.align		4
        /*0018*/ 	.word	0x00000000
	.align		4
        /*001c*/ 	.word	0xfffffffc


//--------------------- .text._Z12invert_imagePhS_i --------------------------
	.section	.text._Z12invert_imagePhS_i,"ax",@progbits
	.align	128
        .global         _Z12invert_imagePhS_i
        .type           _Z12invert_imagePhS_i,@function
        .size           _Z12invert_imagePhS_i,(.L_x_1 - _Z12invert_imagePhS_i)
        .other          _Z12invert_imagePhS_i,@"STO_CUDA_ENTRY STV_DEFAULT"
_Z12invert_imagePhS_i:
.text._Z12invert_imagePhS_i:
[----:B------:R-:W-:Y:S01]  /*0000*/  LDC R1, c[0x0][0x37c] ;  /* 0x0000df00ff017b82 */ /* 0x000fe20000000800 */
[----:B------:R-:W0:Y:S01]  /*0010*/  S2R R4, SR_TID.X ;  /* 0x0000000000047919 */ /* 0x000e220000002100 */
[----:B------:R-:W0:Y:S01]  /*0020*/  LDCU UR4, c[0x0][0x360] ;  /* 0x00006c00ff0477ac */ /* 0x000e220008000800 */
[----:B------:R-:W0:Y:S01]  /*0030*/  S2R R3, SR_CTAID.X ;  /* 0x0000000000037919 */ /* 0x000e220000002500 */
[----:B------:R-:W1:Y:S01]  /*0040*/  LDCU UR5, c[0x0][0x390] ;  /* 0x00007200ff0577ac */ /* 0x000e620008000800 */
[----:B0-----:R-:W-:-:S05]  /*0050*/  IMAD R4, R3, UR4, R4 ;  /* 0x0000000403047c24 */ /* 0x001fca000f8e0204 */
[----:B-1----:R-:W-:-:S13]  /*0060*/  ISETP.GE.AND P0, PT, R4, UR5, PT ;  /* 0x0000000504007c0c */ /* 0x002fda000bf06270 */
[----:B------:R-:W-:Y:S05]  /*0070*/  @P0 EXIT ;  /* 0x000000000000094d */ /* 0x000fea0003800000 */
[----:B------:R-:W0:Y:S01]  /*0080*/  LDCU.128 UR8, c[0x0][0x380] ;  /* 0x00007000ff0877ac */ /* 0x000e220008000c00 */
[----:B------:R-:W-:Y:S01]  /*0090*/  SHF.R.S32.HI R0, RZ, 0x1f, R4 ;  /* 0x0000001fff007819 */ /* 0x000fe20000011404 */
[----:B------:R-:W1:Y:S01]  /*00a0*/  LDCU.64 UR4, c[0x0][0x358] ;  /* 0x00006b00ff0477ac */ /* 0x000e620008000a00 */
[----:B0-----:R-:W-:-:S04]  /*00b0*/  IADD3 R2, P0, PT, R4, UR8, RZ ;  /* 0x0000000804027c10 */ /* 0x001fc8000ff1e0ff */
[----:B------:R-:W-:-:S05]  /*00c0*/  IADD3.X R3, PT, PT, R0, UR9, RZ, P0, !PT ;  /* 0x0000000900037c10 */ /* 0x000fca00087fe4ff */
[----:B-1----:R-:W2:Y:S01]  /*00d0*/  LDG.E.U8 R2, desc[UR4][R2.64] ;  /* 0x0000000402027981 */ /* 0x002ea2000c1e1100 */
[----:B------:R-:W-:-:S04]  /*00e0*/  IADD3 R4, P0, PT, R4, UR10, RZ ;  /* 0x0000000a04047c10 */ /* 0x000fc8000ff1e0ff */
[----:B------:R-:W-:Y:S02]  /*00f0*/  IADD3.X R5, PT, PT, R0, UR11, RZ, P0, !PT ;  /* 0x0000000b00057c10 */ /* 0x000fe400087fe4ff */
[----:B--2---:R-:W-:-:S05]  /*0100*/  LOP3.LUT R7, RZ, R2, RZ, 0x33, !PT ;  /* 0x00000002ff077212 */ /* 0x004fca00078e33ff */
[----:B------:R-:W-:Y:S01]  /*0110*/  STG.E.U8 desc[UR4][R4.64], R7 ;  /* 0x0000000704007986 */ /* 0x000fe2000c101104 */
[----:B------:R-:W-:Y:S05]  /*0120*/  EXIT ;  /* 0x000000000000794d */ /* 0x000fea0003800000 */
.L_x_0:
[----:B------:R-:W-:-:S00]  /*0130*/  BRA `(.L_x_0) ;  /* 0xfffffffc00fc7947 */ /* 0x000fc0000383ffff */
[----:B------:R-:W-:-:S00]  /*0140*/  NOP ;  /* 0x0000000000007918 */ /* 0x000fc00000000000 */
        /* <DEDUP_REMOVED lines=11> */
.L_x_1:


//--------------------- .nv.shared.reserved.0     --------------------------
	.section	.nv.shared.reserved.0,"aw",@nobits
	.weak		__nv_reservedSMEM_offset_0_alias
	.size		__nv_reservedSMEM_offset_0_alias, 0, 64
	.other		__nv_reservedSMEM_offset_0_alias,@"STO_CUDA_RESERVED_SHARED STV_DEFAULT"
__nv_reservedSMEM_offset_0_alias:
	.zero		0
	.zero		64


//--------------------- .nv.constant0._Z12invert_imagePhS_i --------------------------
	.section	.nv.constant0._Z12invert_imagePhS_i,"a",@progbits
	.sectionflags	@""
	.align	4
.nv.constant0._Z12invert_imagePhS_i:
	.zero		916


//--------------------- SYMBOLS --------------------------

	.type		.nv.reservedSmem.offset0,@object
	.size		.nv.reservedSmem.offset0,0x4
